	.headerflags	@"EF_CUDA_TEXMODE_UNIFIED EF_CUDA_64BIT_ADDRESS EF_CUDA_ACCELERATORS EF_CUDA_SM90 EF_CUDA_VIRTUAL_SM(EF_CUDA_SM90)"
	.elftype	@"ET_EXEC"


//--------------------- .nv.info                  --------------------------
	.section	.nv.info,"",@"SHT_CUDA_INFO"
	.align	4


	//----- nvinfo : EIATTR_REGCOUNT
	.align		4
        /*0000*/ 	.byte	0x04, 0x2f
        /*0002*/ 	.short	(.L_3 - .L_2)
	.align		4
.L_2:
        /*0004*/ 	.word	index@(triton_poi_fused__native_batch_norm_legit_no_training_convolution_relu_3)
        /*0008*/ 	.word	0x00000020


	//----- nvinfo : EIATTR_MIN_STACK_SIZE
	.align		4
.L_3:
        /*000c*/ 	.byte	0x04, 0x12
        /*000e*/ 	.short	(.L_5 - .L_4)
	.align		4
.L_4:
        /*0010*/ 	.word	index@(triton_poi_fused__native_batch_norm_legit_no_training_convolution_relu_3)
        /*0014*/ 	.word	0x00000000


	//----- nvinfo : EIATTR_FRAME_SIZE
	.align		4
.L_5:
        /*0018*/ 	.byte	0x04, 0x11
        /*001a*/ 	.short	(.L_7 - .L_6)
	.align		4
.L_6:
        /*001c*/ 	.word	index@(triton_poi_fused__native_batch_norm_legit_no_training_convolution_relu_3)
        /*0020*/ 	.word	0x00000000


	//----- nvinfo : EIATTR_MIN_STACK_SIZE
	.align		4
.L_7:
        /*0024*/ 	.byte	0x04, 0x12
        /*0026*/ 	.short	(.L_9 - .L_8)
	.align		4
.L_8:
        /*0028*/ 	.word	index@(triton_poi_fused__native_batch_norm_legit_no_training_convolution_relu_3)
        /*002c*/ 	.word	0x00000000
.L_9:


//--------------------- .nv.info.triton_poi_fused__native_batch_norm_legit_no_training_convolution_relu_3 --------------------------
	.section	.nv.info.triton_poi_fused__native_batch_norm_legit_no_training_convolution_relu_3,"",@"SHT_CUDA_INFO"
	.sectionflags	@""
	.align	4


	//----- nvinfo : EIATTR_CUDA_API_VERSION
	.align		4
        /*0000*/ 	.byte	0x04, 0x37
        /*0002*/ 	.short	(.L_11 - .L_10)
.L_10:
        /*0004*/ 	.word	0x0000007c


	//----- nvinfo : EIATTR_KPARAM_INFO
	.align		4
.L_11:
        /*0008*/ 	.byte	0x04, 0x17
        /*000a*/ 	.short	(.L_13 - .L_12)
.L_12:
        /*000c*/ 	.word	0x00000000
        /*0010*/ 	.short	0x0007
        /*0012*/ 	.short	0x0038
        /*0014*/ 	.byte	0x00, 0xf0, 0x11, 0x00


	//----- nvinfo : EIATTR_KPARAM_INFO
	.align		4
.L_13:
        /*0018*/ 	.byte	0x04, 0x17
        /*001a*/ 	.short	(.L_15 - .L_14)
.L_14:
        /*001c*/ 	.word	0x00000000
        /*0020*/ 	.short	0x0006
        /*0022*/ 	.short	0x0030
        /*0024*/ 	.byte	0x00, 0xf4, 0x21, 0x00


	//----- nvinfo : EIATTR_KPARAM_INFO
	.align		4
.L_15:
        /*0028*/ 	.byte	0x04, 0x17
        /*002a*/ 	.short	(.L_17 - .L_16)
.L_16:
        /*002c*/ 	.word	0x00000000
        /*0030*/ 	.short	0x0005
        /*0032*/ 	.short	0x0028
        /*0034*/ 	.byte	0x00, 0xf4, 0x21, 0x00


	//----- nvinfo : EIATTR_KPARAM_INFO
	.align		4
.L_17:
        /*0038*/ 	.byte	0x04, 0x17
        /*003a*/ 	.short	(.L_19 - .L_18)
.L_18:
        /*003c*/ 	.word	0x00000000
        /*0040*/ 	.short	0x0004
        /*0042*/ 	.short	0x0020
        /*0044*/ 	.byte	0x00, 0xf4, 0x21, 0x00


	//----- nvinfo : EIATTR_KPARAM_INFO
	.align		4
.L_19:
        /*0048*/ 	.byte	0x04, 0x17
        /*004a*/ 	.short	(.L_21 - .L_20)
.L_20:
        /*004c*/ 	.word	0x00000000
        /*0050*/ 	.short	0x0003
        /*0052*/ 	.short	0x0018
        /*0054*/ 	.byte	0x00, 0xf4, 0x21, 0x00


	//----- nvinfo : EIATTR_KPARAM_INFO
	.align		4
.L_21:
        /*0058*/ 	.byte	0x04, 0x17
        /*005a*/ 	.short	(.L_23 - .L_22)
.L_22:
        /*005c*/ 	.word	0x00000000
        /*0060*/ 	.short	0x0002
        /*0062*/ 	.short	0x0010
        /*0064*/ 	.byte	0x00, 0xf4, 0x21, 0x00


	//----- nvinfo : EIATTR_KPARAM_INFO
	.align		4
.L_23:
        /*0068*/ 	.byte	0x04, 0x17
        /*006a*/ 	.short	(.L_25 - .L_24)
.L_24:
        /*006c*/ 	.word	0x00000000
        /*0070*/ 	.short	0x0001
        /*0072*/ 	.short	0x0008
        /*0074*/ 	.byte	0x00, 0xf4, 0x21, 0x00


	//----- nvinfo : EIATTR_KPARAM_INFO
	.align		4
.L_25:
        /*0078*/ 	.byte	0x04, 0x17
        /*007a*/ 	.short	(.L_27 - .L_26)
.L_26:
        /*007c*/ 	.word	0x00000000
        /*0080*/ 	.short	0x0000
        /*0082*/ 	.short	0x0000
        /*0084*/ 	.byte	0x00, 0xf4, 0x21, 0x00


	//----- nvinfo : EIATTR_SPARSE_MMA_MASK
	.align		4
.L_27:
        /*0088*/ 	.byte	0x03, 0x50
        /*008a*/ 	.short	0x0000


	//----- nvinfo : EIATTR_MAXREG_COUNT
	.align		4
        /*008c*/ 	.byte	0x03, 0x1b
        /*008e*/ 	.short	0x00ff


	//----- nvinfo : EIATTR_EXIT_INSTR_OFFSETS
	.align		4
        /*0090*/ 	.byte	0x04, 0x1c
        /*0092*/ 	.short	(.L_29 - .L_28)


	//   ....[0]....
.L_28:
        /*0094*/ 	.word	0x000007b0


	//----- nvinfo : EIATTR_REQNTID
	.align		4
.L_29:
        /*0098*/ 	.byte	0x04, 0x10
        /*009a*/ 	.short	(.L_31 - .L_30)
.L_30:
        /*009c*/ 	.word	0x00000080
        /*00a0*/ 	.word	0x00000001
        /*00a4*/ 	.word	0x00000001


	//----- nvinfo : EIATTR_CBANK_PARAM_SIZE
	.align		4
.L_31:
        /*00a8*/ 	.byte	0x03, 0x19
        /*00aa*/ 	.short	0x003c


	//----- nvinfo : EIATTR_PARAM_CBANK
	.align		4
        /*00ac*/ 	.byte	0x04, 0x0a
        /*00ae*/ 	.short	(.L_33 - .L_32)
	.align		4
.L_32:
        /*00b0*/ 	.word	index@(.nv.constant0.triton_poi_fused__native_batch_norm_legit_no_training_convolution_relu_3)
        /*00b4*/ 	.short	0x0210
        /*00b6*/ 	.short	0x003c


	//----- nvinfo : EIATTR_SW_WAR
	.align		4
.L_33:
        /*00b8*/ 	.byte	0x04, 0x36
        /*00ba*/ 	.short	(.L_35 - .L_34)
.L_34:
        /*00bc*/ 	.word	0x00000008
.L_35:


//--------------------- .nv.callgraph             --------------------------
	.section	.nv.callgraph,"",@"SHT_CUDA_CALLGRAPH"
	.align	4
	.sectionentsize	8
	.align		4
        /*0000*/ 	.word	0x00000000
	.align		4
        /*0004*/ 	.word	0xffffffff
	.align		4
        /*0008*/ 	.word	0x00000000
	.align		4
        /*000c*/ 	.word	0xfffffffe
	.align		4
        /*0010*/ 	.word	0x00000000
	.align		4
        /*0014*/ 	.word	0xfffffffd
	.align		4
        /*0018*/ 	.word	0x00000000
	.align		4
        /*001c*/ 	.word	0xfffffffc


//--------------------- .nv.constant4             --------------------------
	.section	.nv.constant4,"a",@progbits
	.align	8
	.align		8
.nv.constant4:
        /*0000*/ 	.dword	_$_str
	.align		8
        /*0008*/ 	.dword	_$_str_$_2


//--------------------- .text.triton_poi_fused__native_batch_norm_legit_no_training_convolution_relu_3 --------------------------
	.section	.text.triton_poi_fused__native_batch_norm_legit_no_training_convolution_relu_3,"ax",@progbits
	.align	128
        .global         triton_poi_fused__native_batch_norm_legit_no_training_convolution_relu_3
        .type           triton_poi_fused__native_batch_norm_legit_no_training_convolution_relu_3,@function
        .size           triton_poi_fused__native_batch_norm_legit_no_training_convolution_relu_3,(.L_x_1 - triton_poi_fused__native_batch_norm_legit_no_training_convolution_relu_3)
        .other          triton_poi_fused__native_batch_norm_legit_no_training_convolution_relu_3,@"STO_CUDA_ENTRY STV_DEFAULT"
triton_poi_fused__native_batch_norm_legit_no_training_convolution_relu_3:
.text.triton_poi_fused__native_batch_norm_legit_no_training_convolution_relu_3:
[----:B------:R-:W-:Y:S01]  /*0000*/  LDC R1, c[0x0][0x28] ;  /* 0x00000a00ff017b82 */ /* 0x000fe20000000800 */
[----:B------:R-:W1:Y:S01]  /*0010*/  S2R R0, SR_TID.X ;  /* 0x0000000000007919 */ /* 0x000e620000002100 */
[----:B------:R-:W-:-:S06]  /*0020*/  ULDC.64 UR4, c[0x0][0x208] ;  /* 0x0000820000047ab9 */ /* 0x000fcc0000000a00 */
[----:B------:R-:W2:Y:S01]  /*0030*/  LDC.64 R28, c[0x0][0x218] ;  /* 0x00008600ff1c7b82 */ /* 0x000ea20000000a00 */
[----:B------:R-:W3:Y:S07]  /*0040*/  S2R R5, SR_CTAID.X ;  /* 0x0000000000057919 */ /* 0x000eee0000002500 */
[----:B------:R-:W4:Y:S08]  /*0050*/  LDC.64 R26, c[0x0][0x220] ;  /* 0x00008800ff1a7b82 */ /* 0x000f300000000a00 */
[----:B------:R-:W5:Y:S01]  /*0060*/  LDC.64 R22, c[0x0][0x230] ;  /* 0x00008c00ff167b82 */ /* 0x000f620000000a00 */
[----:B-1----:R-:W-:-:S02]  /*0070*/  SHF.L.U32 R0, R0, 0x2, RZ ;  /* 0x0000000200007819 */ /* 0x002fc400000006ff */
[----:B---3--:R-:W-:Y:S02]  /*0080*/  SHF.R.S32.HI R3, RZ, 0x15, R5 ;  /* 0x00000015ff037819 */ /* 0x008fe40000011405 */
[----:B------:R-:W-:Y:S02]  /*0090*/  LOP3.LUT R0, R0, 0x1fc, RZ, 0xc0, !PT ;  /* 0x000001fc00007812 */ /* 0x000fe400078ec0ff */
[----:B------:R-:W-:Y:S02]  /*00a0*/  SGXT R3, R3, 0x1 ;  /* 0x000000010303781a */ /* 0x000fe40000000200 */
[----:B------:R-:W-:Y:S02]  /*00b0*/  LEA R0, R5, R0, 0xa ;  /* 0x0000000005007211 */ /* 0x000fe400078e50ff */
[----:B------:R-:W1:Y:S02]  /*00c0*/  LDC.64 R4, c[0x0][0x228] ;  /* 0x00008a00ff047b82 */ /* 0x000e640000000a00 */
[----:B------:R-:W-:-:S04]  /*00d0*/  LEA.HI R3, R3, R0, RZ, 0xc ;  /* 0x0000000003037211 */ /* 0x000fc800078f60ff */
[----:B------:R-:W-:Y:S02]  /*00e0*/  SHF.R.S32.HI R9, RZ, 0xc, R3 ;  /* 0x0000000cff097819 */ /* 0x000fe40000011403 */
[----:B------:R-:W-:Y:S02]  /*00f0*/  IADD3 R3, R3, 0x200, RZ ;  /* 0x0000020003037810 */ /* 0x000fe40007ffe0ff */
[----:B------:R-:W-:Y:S02]  /*0100*/  LEA.HI R2, R9, R9, RZ, 0x4 ;  /* 0x0000000909027211 */ /* 0x000fe400078f20ff */
[----:B------:R-:W-:Y:S02]  /*0110*/  SHF.R.S32.HI R3, RZ, 0xc, R3 ;  /* 0x0000000cff037819 */ /* 0x000fe40000011403 */
[----:B------:R-:W-:Y:S02]  /*0120*/  LOP3.LUT R2, R2, 0xfffffff0, RZ, 0xc0, !PT ;  /* 0xfffffff002027812 */ /* 0x000fe400078ec0ff */
[----:B------:R-:W-:-:S02]  /*0130*/  LEA.HI R6, R3, R3, RZ, 0x4 ;  /* 0x0000000303067211 */ /* 0x000fc400078f20ff */
[----:B------:R-:W-:Y:S02]  /*0140*/  IADD3 R9, R9, -R2, RZ ;  /* 0x8000000209097210 */ /* 0x000fe40007ffe0ff */
[----:B------:R-:W-:-:S04]  /*0150*/  LOP3.LUT R6, R6, 0xfffffff0, RZ, 0xc0, !PT ;  /* 0xfffffff006067812 */ /* 0x000fc800078ec0ff */
[----:B------:R-:W-:Y:S01]  /*0160*/  IADD3 R3, R3, -R6, RZ ;  /* 0x8000000603037210 */ /* 0x000fe20007ffe0ff */
[--C-:B-1----:R-:W-:Y:S01]  /*0170*/  IMAD.WIDE R12, R9, 0x4, R4.reuse ;  /* 0x00000004090c7825 */ /* 0x102fe200078e0204 */
[----:B------:R-:W1:Y:S03]  /*0180*/  LDC.64 R6, c[0x0][0x210] ;  /* 0x00008400ff067b82 */ /* 0x000e660000000a00 */
[----:B------:R-:W-:Y:S01]  /*0190*/  IMAD.WIDE R24, R3, 0x4, R4 ;  /* 0x0000000403187825 */ /* 0x000fe200078e0204 */
[----:B------:R-:W3:Y:S04]  /*01a0*/  LDG.E.EL R21, desc[UR4][R12.64] ;  /* 0x000000040c157981 */ /* 0x000ee8000c2e1900 */
[----:B------:R-:W5:Y:S01]  /*01b0*/  LDC.64 R4, c[0x0][0x238] ;  /* 0x00008e00ff047b82 */ /* 0x000f620000000a00 */
[----:B------:R-:W3:Y:S01]  /*01c0*/  LDG.E.EL R24, desc[UR4][R24.64] ;  /* 0x0000000418187981 */ /* 0x000ee2000c2e1900 */
[----:B--2---:R-:W-:-:S05]  /*01d0*/  IMAD.WIDE R10, R9, 0x4, R28 ;  /* 0x00000004090a7825 */ /* 0x004fca00078e021c */
[----:B------:R4:W2:Y:S01]  /*01e0*/  LDG.E.EL R19, desc[UR4][R10.64] ;  /* 0x000000040a137981 */ /* 0x0008a2000c2e1900 */
[----:B-1----:R-:W-:-:S04]  /*01f0*/  IMAD.WIDE R6, R0, 0x4, R6 ;  /* 0x0000000400067825 */ /* 0x002fc800078e0206 */
[C---:B----4-:R-:W-:Y:S01]  /*0200*/  IMAD.WIDE R10, R9.reuse, 0x4, R26 ;  /* 0x00000004090a7825 */ /* 0x050fe200078e021a */
[----:B------:R-:W2:Y:S04]  /*0210*/  LDG.E.128 R12, desc[UR4][R6.64] ;  /* 0x00000004060c7981 */ /* 0x000ea8000c1e1d00 */
[----:B------:R-:W4:Y:S01]  /*0220*/  LDG.E.EL R18, desc[UR4][R10.64] ;  /* 0x000000040a127981 */ /* 0x000f22000c2e1900 */
[----:B-----5:R-:W-:-:S04]  /*0230*/  IMAD.WIDE R16, R9, 0x4, R22 ;  /* 0x0000000409107825 */ /* 0x020fc800078e0216 */
[----:B0-----:R-:W-:Y:S02]  /*0240*/  IMAD.WIDE R8, R9, 0x4, R4 ;  /* 0x0000000409087825 */ /* 0x001fe400078e0204 */
[----:B------:R-:W5:Y:S02]  /*0250*/  LDG.E.EL R17, desc[UR4][R16.64] ;  /* 0x0000000410117981 */ /* 0x000f64000c2e1900 */
[C---:B------:R-:W-:Y:S02]  /*0260*/  IMAD.WIDE R28, R3.reuse, 0x4, R28 ;  /* 0x00000004031c7825 */ /* 0x040fe400078e021c */
[----:B------:R-:W5:Y:S02]  /*0270*/  LDG.E.EL R20, desc[UR4][R8.64] ;  /* 0x0000000408147981 */ /* 0x000f64000c2e1900 */
[C---:B------:R-:W-:Y:S02]  /*0280*/  IMAD.WIDE R26, R3.reuse, 0x4, R26 ;  /* 0x00000004031a7825 */ /* 0x040fe400078e021a */
[----:B------:R0:W5:Y:S04]  /*0290*/  LDG.E.EL R16, desc[UR4][R28.64] ;  /* 0x000000041c107981 */ /* 0x000168000c2e1900 */
[----:B------:R-:W5:Y:S01]  /*02a0*/  LDG.E.128 R8, desc[UR4][R6.64+0x800] ;  /* 0x0008000406087981 */ /* 0x000f62000c1e1d00 */
[----:B------:R-:W-:-:S03]  /*02b0*/  IMAD.WIDE R4, R3, 0x4, R4 ;  /* 0x0000000403047825 */ /* 0x000fc600078e0204 */
[----:B------:R-:W5:Y:S01]  /*02c0*/  LDG.E.EL R2, desc[UR4][R26.64] ;  /* 0x000000041a027981 */ /* 0x000f62000c2e1900 */
[----:B------:R-:W-:-:S03]  /*02d0*/  IMAD.WIDE R22, R3, 0x4, R22 ;  /* 0x0000000403167825 */ /* 0x000fc600078e0216 */
[----:B------:R-:W5:Y:S04]  /*02e0*/  LDG.E.EL R4, desc[UR4][R4.64] ;  /* 0x0000000404047981 */ /* 0x000f68000c2e1900 */
[----:B------:R1:W5:Y:S01]  /*02f0*/  LDG.E.EL R3, desc[UR4][R22.64] ;  /* 0x0000000416037981 */ /* 0x000362000c2e1900 */
[----:B---3--:R-:W-:Y:S01]  /*0300*/  FADD R21, R21, 9.9999997473787516356e-06 ;  /* 0x3727c5ac15157421 */ /* 0x008fe20000000000 */
[----:B------:R-:W-:-:S03]  /*0310*/  FADD R24, R24, 9.9999997473787516356e-06 ;  /* 0x3727c5ac18187421 */ /* 0x000fc60000000000 */
[----:B------:R-:W3:Y:S08]  /*0320*/  MUFU.SQRT R25, R21 ;  /* 0x0000001500197308 */ /* 0x000ef00000002000 */
[----:B0-----:R-:W0:Y:S01]  /*0330*/  MUFU.SQRT R28, R24 ;  /* 0x00000018001c7308 */ /* 0x001e220000002000 */
[C---:B---3--:R-:W-:Y:S02]  /*0340*/  FSETP.GT.AND P0, PT, R25.reuse, 8.50705917302346158658e+37, PT ;  /* 0x7e8000001900780b */ /* 0x048fe40003f04000 */
[----:B------:R-:W-:-:S02]  /*0350*/  FSETP.GEU.AND P2, PT, R25, 1.175494350822287508e-38, PT ;  /* 0x008000001900780b */ /* 0x000fc40003f4e000 */
[C---:B0-----:R-:W-:Y:S02]  /*0360*/  FSETP.GT.AND P1, PT, R28.reuse, 8.50705917302346158658e+37, PT ;  /* 0x7e8000001c00780b */ /* 0x041fe40003f24000 */
[----:B------:R-:W-:-:S07]  /*0370*/  FSETP.GEU.AND P3, PT, R28, 1.175494350822287508e-38, PT ;  /* 0x008000001c00780b */ /* 0x000fce0003f6e000 */
[----:B------:R-:W-:Y:S01]  /*0380*/  @P0 FMUL R25, R25, 0.25 ;  /* 0x3e80000019190820 */ /* 0x000fe20000400000 */
[----:B------:R-:W-:-:S03]  /*0390*/  HFMA2.MMA R24, -RZ, RZ, 1.625, 0 ;  /* 0x3e800000ff187435 */ /* 0x000fc600000001ff */
[----:B------:R-:W-:Y:S01]  /*03a0*/  @!P2 FMUL R25, R25, 16777216 ;  /* 0x4b8000001919a820 */ /* 0x000fe20000400000 */
[----:B------:R-:W-:-:S04]  /*03b0*/  @P1 FMUL R28, R28, 0.25 ;  /* 0x3e8000001c1c1820 */ /* 0x000fc80000400000 */
[----:B------:R-:W-:Y:S01]  /*03c0*/  @!P3 FMUL R28, R28, 16777216 ;  /* 0x4b8000001c1cb820 */ /* 0x000fe20000400000 */
[----:B------:R-:W0:Y:S01]  /*03d0*/  MUFU.RCP R25, R25 ;  /* 0x0000001900197308 */ /* 0x000e220000001000 */
[----:B-1----:R-:W-:-:S07]  /*03e0*/  FSEL R22, R24, 1, P0 ;  /* 0x3f80000018167808 */ /* 0x002fce0000000000 */
[----:B------:R1:W3:Y:S01]  /*03f0*/  MUFU.RCP R5, R28 ;  /* 0x0000001c00057308 */ /* 0x0002e20000001000 */
[----:B------:R-:W-:Y:S01]  /*0400*/  FSEL R24, R24, 1, P1 ;  /* 0x3f80000018187808 */ /* 0x000fe20000800000 */
[----:B------:R-:W-:Y:S01]  /*0410*/  @!P2 FMUL R22, R22, 16777216 ;  /* 0x4b8000001616a820 */ /* 0x000fe20000400000 */
[--C-:B--2---:R-:W-:Y:S01]  /*0420*/  FADD R13, R13, R19.reuse ;  /* 0x000000130d0d7221 */ /* 0x104fe20000000000 */
[--C-:B------:R-:W-:Y:S01]  /*0430*/  FADD R12, R12, R19.reuse ;  /* 0x000000130c0c7221 */ /* 0x100fe20000000000 */
[--C-:B------:R-:W-:Y:S01]  /*0440*/  FADD R14, R14, R19.reuse ;  /* 0x000000130e0e7221 */ /* 0x100fe20000000000 */
[----:B------:R-:W-:Y:S01]  /*0450*/  @!P3 FMUL R24, R24, 16777216 ;  /* 0x4b8000001818b820 */ /* 0x000fe20000400000 */
[----:B------:R-:W-:Y:S01]  /*0460*/  FADD R15, R15, R19 ;  /* 0x000000130f0f7221 */ /* 0x000fe20000000000 */
[----:B0-----:R-:W-:Y:S01]  /*0470*/  FMUL R21, R25, R22 ;  /* 0x0000001619157220 */ /* 0x001fe20000400000 */
[C---:B----4-:R-:W-:Y:S01]  /*0480*/  FADD R22, -R18.reuse, R12 ;  /* 0x0000000c12167221 */ /* 0x050fe20000000100 */
[C---:B------:R-:W-:Y:S01]  /*0490*/  FADD R26, -R18.reuse, R14 ;  /* 0x0000000e121a7221 */ /* 0x040fe20000000100 */
[C---:B-1----:R-:W-:Y:S01]  /*04a0*/  FADD R28, -R18.reuse, R15 ;  /* 0x0000000f121c7221 */ /* 0x042fe20000000100 */
[----:B---3--:R-:W-:Y:S01]  /*04b0*/  FMUL R5, R5, R24 ;  /* 0x0000001805057220 */ /* 0x008fe20000400000 */
[----:B------:R-:W-:-:S02]  /*04c0*/  FADD R24, -R18, R13 ;  /* 0x0000000d12187221 */ /* 0x000fc40000000100 */
[----:B------:R-:W0:Y:S01]  /*04d0*/  LDC.64 R18, c[0x0][0x240] ;  /* 0x00009000ff127b82 */ /* 0x000e220000000a00 */
[C---:B------:R-:W-:Y:S01]  /*04e0*/  FMUL R27, R21.reuse, R22 ;  /* 0x00000016151b7220 */ /* 0x040fe20000400000 */
[C---:B------:R-:W-:Y:S01]  /*04f0*/  FMUL R24, R21.reuse, R24 ;  /* 0x0000001815187220 */ /* 0x040fe20000400000 */
[C---:B------:R-:W-:Y:S01]  /*0500*/  FMUL R23, R21.reuse, R26 ;  /* 0x0000001a15177220 */ /* 0x040fe20000400000 */
[----:B------:R-:W-:Y:S01]  /*0510*/  FMUL R25, R21, R28 ;  /* 0x0000001c15197220 */ /* 0x000fe20000400000 */
[--C-:B-----5:R-:W-:Y:S01]  /*0520*/  FADD R9, R9, R16.reuse ;  /* 0x0000001009097221 */ /* 0x120fe20000000000 */
[--C-:B------:R-:W-:Y:S01]  /*0530*/  FADD R8, R8, R16.reuse ;  /* 0x0000001008087221 */ /* 0x100fe20000000000 */
[--C-:B------:R-:W-:Y:S01]  /*0540*/  FADD R10, R10, R16.reuse ;  /* 0x000000100a0a7221 */ /* 0x100fe20000000000 */
[----:B------:R-:W-:Y:S01]  /*0550*/  FADD R11, R11, R16 ;  /* 0x000000100b0b7221 */ /* 0x000fe20000000000 */
[C-C-:B------:R-:W-:Y:S01]  /*0560*/  FFMA R22, R17.reuse, R24, R20.reuse ;  /* 0x0000001811167223 */ /* 0x140fe20000000014 */
[C-C-:B------:R-:W-:Y:S01]  /*0570*/  FFMA R21, R17.reuse, R27, R20.reuse ;  /* 0x0000001b11157223 */ /* 0x140fe20000000014 */
[C-C-:B------:R-:W-:Y:S01]  /*0580*/  FFMA R23, R17.reuse, R23, R20.reuse ;  /* 0x0000001711177223 */ /* 0x140fe20000000014 */
[----:B------:R-:W-:Y:S01]  /*0590*/  FFMA R17, R17, R25, R20 ;  /* 0x0000001911117223 */ /* 0x000fe20000000014 */
[C---:B------:R-:W-:Y:S01]  /*05a0*/  FADD R20, -R2.reuse, R9 ;  /* 0x0000000902147221 */ /* 0x040fe20000000100 */
[C---:B------:R-:W-:Y:S01]  /*05b0*/  FADD R16, -R2.reuse, R8 ;  /* 0x0000000802107221 */ /* 0x040fe20000000100 */
[C---:B------:R-:W-:Y:S01]  /*05c0*/  FADD R24, -R2.reuse, R10 ;  /* 0x0000000a02187221 */ /* 0x040fe20000000100 */
[----:B------:R-:W-:Y:S01]  /*05d0*/  FADD R2, -R2, R11 ;  /* 0x0000000b02027221 */ /* 0x000fe20000000100 */
[C---:B------:R-:W-:Y:S01]  /*05e0*/  FMUL R20, R5.reuse, R20 ;  /* 0x0000001405147220 */ /* 0x040fe20000400000 */
[C---:B------:R-:W-:Y:S01]  /*05f0*/  FMUL R29, R5.reuse, R16 ;  /* 0x00000010051d7220 */ /* 0x040fe20000400000 */
[C---:B------:R-:W-:Y:S01]  /*0600*/  FMUL R27, R5.reuse, R24 ;  /* 0x00000018051b7220 */ /* 0x040fe20000400000 */
[----:B------:R-:W-:Y:S01]  /*0610*/  FMUL R25, R5, R2 ;  /* 0x0000000205197220 */ /* 0x000fe20000400000 */
[C-C-:B------:R-:W-:Y:S01]  /*0620*/  FFMA R5, R3.reuse, R20, R4.reuse ;  /* 0x0000001403057223 */ /* 0x140fe20000000004 */
[C-C-:B------:R-:W-:Y:S01]  /*0630*/  FFMA R20, R3.reuse, R29, R4.reuse ;  /* 0x0000001d03147223 */ /* 0x140fe20000000004 */
[C-C-:B------:R-:W-:Y:S01]  /*0640*/  FFMA R24, R3.reuse, R27, R4.reuse ;  /* 0x0000001b03187223 */ /* 0x140fe20000000004 */
[----:B------:R-:W-:Y:S01]  /*0650*/  FFMA R25, R3, R25, R4 ;  /* 0x0000001903197223 */ /* 0x000fe20000000004 */
[----:B------:R-:W-:Y:S01]  /*0660*/  FSETP.GEU.AND P6, PT, R17, RZ, PT ;  /* 0x000000ff1100720b */ /* 0x000fe20003fce000 */
[----:B0-----:R-:W-:Y:S01]  /*0670*/  IMAD.WIDE R2, R0, 0x4, R18 ;  /* 0x0000000400027825 */ /* 0x001fe200078e0212 */
[----:B------:R-:W-:-:S02]  /*0680*/  FSETP.GEU.AND P0, PT, R23, RZ, PT ;  /* 0x000000ff1700720b */ /* 0x000fc40003f0e000 */
[----:B------:R-:W-:Y:S02]  /*0690*/  FSETP.GEU.AND P1, PT, R22, RZ, PT ;  /* 0x000000ff1600720b */ /* 0x000fe40003f2e000 */
[----:B------:R-:W-:Y:S02]  /*06a0*/  FSETP.GEU.AND P2, PT, R21, RZ, PT ;  /* 0x000000ff1500720b */ /* 0x000fe40003f4e000 */
[----:B------:R-:W-:Y:S02]  /*06b0*/  SEL R19, R17, RZ, P6 ;  /* 0x000000ff11137207 */ /* 0x000fe40003000000 */
[----:B------:R-:W-:Y:S02]  /*06c0*/  FSETP.GEU.AND P3, PT, R25, RZ, PT ;  /* 0x000000ff1900720b */ /* 0x000fe40003f6e000 */
[----:B------:R-:W-:Y:S02]  /*06d0*/  FSETP.GEU.AND P4, PT, R24, RZ, PT ;  /* 0x000000ff1800720b */ /* 0x000fe40003f8e000 */
[----:B------:R-:W-:-:S02]  /*06e0*/  FSETP.GEU.AND P5, PT, R5, RZ, PT ;  /* 0x000000ff0500720b */ /* 0x000fc40003fae000 */
[----:B------:R-:W-:Y:S02]  /*06f0*/  FSETP.GEU.AND P6, PT, R20, RZ, PT ;  /* 0x000000ff1400720b */ /* 0x000fe40003fce000 */
[----:B------:R-:W-:Y:S02]  /*0700*/  SEL R18, R23, RZ, P0 ;  /* 0x000000ff17127207 */ /* 0x000fe40000000000 */
[----:B------:R-:W-:Y:S02]  /*0710*/  SEL R17, R22, RZ, P1 ;  /* 0x000000ff16117207 */ /* 0x000fe40000800000 */
[----:B------:R-:W-:Y:S02]  /*0720*/  SEL R16, R21, RZ, P2 ;  /* 0x000000ff15107207 */ /* 0x000fe40001000000 */
[----:B------:R-:W-:Y:S02]  /*0730*/  SEL R23, R25, RZ, P3 ;  /* 0x000000ff19177207 */ /* 0x000fe40001800000 */
[----:B------:R-:W-:-:S02]  /*0740*/  SEL R22, R24, RZ, P4 ;  /* 0x000000ff18167207 */ /* 0x000fc40002000000 */
[----:B------:R-:W-:Y:S02]  /*0750*/  SEL R21, R5, RZ, P5 ;  /* 0x000000ff05157207 */ /* 0x000fe40002800000 */
[----:B------:R-:W-:Y:S01]  /*0760*/  SEL R20, R20, RZ, P6 ;  /* 0x000000ff14147207 */ /* 0x000fe20003000000 */
[----:B------:R-:W-:Y:S04]  /*0770*/  STG.E.128 desc[UR4][R6.64], R12 ;  /* 0x0000000c06007986 */ /* 0x000fe8000c101d04 */
[----:B------:R-:W-:Y:S04]  /*0780*/  STG.E.128 desc[UR4][R6.64+0x800], R8 ;  /* 0x0008000806007986 */ /* 0x000fe8000c101d04 */
[----:B------:R-:W-:Y:S04]  /*0790*/  STG.E.128 desc[UR4][R2.64], R16 ;  /* 0x0000001002007986 */ /* 0x000fe8000c101d04 */
[----:B------:R-:W-:Y:S01]  /*07a0*/  STG.E.128 desc[UR4][R2.64+0x800], R20 ;  /* 0x0008001402007986 */ /* 0x000fe2000c101d04 */
[----:B------:R-:W-:Y:S05]  /*07b0*/  EXIT ;  /* 0x000000000000794d */ /* 0x000fea0003800000 */
.L_x_0:
[----:B------:R-:W-:-:S00]  /*07c0*/  BRA `(.L_x_0) ;  /* 0xfffffffc00fc7947 */ /* 0x000fc0000383ffff */
[----:B------:R-:W-:-:S00]  /*07d0*/  NOP ;  /* 0x0000000000007918 */ /* 0x000fc00000000000 */
        /* <DEDUP_REMOVED lines=10> */
.L_x_1:


//--------------------- .nv.global.init           --------------------------
	.section	.nv.global.init,"aw",@progbits
.nv.global.init:
	.type		_$_str,@object
	.size		_$_str,(_$_str_$_2 - _$_str)
_$_str:
        /*0000*/ 	.byte	0x5f, 0x5f, 0x43, 0x55, 0x44, 0x41, 0x5f, 0x46, 0x54, 0x5a, 0x00
	.type		_$_str_$_2,@object
	.size		_$_str_$_2,(.L_1 - _$_str_$_2)
_$_str_$_2:
        /*000b*/ 	.byte	0x5f, 0x5f, 0x43, 0x55, 0x44, 0x41, 0x5f, 0x50, 0x52, 0x45, 0x43, 0x5f, 0x53, 0x51, 0x52, 0x54
        /*001b*/ 	.byte	0x00
.L_1:


//--------------------- .nv.constant0.triton_poi_fused__native_batch_norm_legit_no_training_convolution_relu_3 --------------------------
	.section	.nv.constant0.triton_poi_fused__native_batch_norm_legit_no_training_convolution_relu_3,"a",@progbits
	.sectionflags	@""
	.align	4
.nv.constant0.triton_poi_fused__native_batch_norm_legit_no_training_convolution_relu_3:
	.zero		588
